	.headerflags	@"EF_CUDA_TEXMODE_UNIFIED EF_CUDA_64BIT_ADDRESS EF_CUDA_ACCELERATORS EF_CUDA_SM90 EF_CUDA_VIRTUAL_SM(EF_CUDA_SM90)"
	.elftype	@"ET_EXEC"


//--------------------- .nv.info                  --------------------------
	.section	.nv.info,"",@"SHT_CUDA_INFO"
	.align	4


	//----- nvinfo : EIATTR_REGCOUNT
	.align		4
        /*0000*/ 	.byte	0x04, 0x2f
        /*0002*/ 	.short	(.L_1 - .L_0)
	.align		4
.L_0:
        /*0004*/ 	.word	index@(triton_poi_fused_add_addmm_mul_78)
        /*0008*/ 	.word	0x0000001e


	//----- nvinfo : EIATTR_MIN_STACK_SIZE
	.align		4
.L_1:
        /*000c*/ 	.byte	0x04, 0x12
        /*000e*/ 	.short	(.L_3 - .L_2)
	.align		4
.L_2:
        /*0010*/ 	.word	index@(triton_poi_fused_add_addmm_mul_78)
        /*0014*/ 	.word	0x00000000


	//----- nvinfo : EIATTR_FRAME_SIZE
	.align		4
.L_3:
        /*0018*/ 	.byte	0x04, 0x11
        /*001a*/ 	.short	(.L_5 - .L_4)
	.align		4
.L_4:
        /*001c*/ 	.word	index@(triton_poi_fused_add_addmm_mul_78)
        /*0020*/ 	.word	0x00000000


	//----- nvinfo : EIATTR_MIN_STACK_SIZE
	.align		4
.L_5:
        /*0024*/ 	.byte	0x04, 0x12
        /*0026*/ 	.short	(.L_7 - .L_6)
	.align		4
.L_6:
        /*0028*/ 	.word	index@(triton_poi_fused_add_addmm_mul_78)
        /*002c*/ 	.word	0x00000000
.L_7:


//--------------------- .nv.info.triton_poi_fused_add_addmm_mul_78 --------------------------
	.section	.nv.info.triton_poi_fused_add_addmm_mul_78,"",@"SHT_CUDA_INFO"
	.sectionflags	@""
	.align	4


	//----- nvinfo : EIATTR_CUDA_API_VERSION
	.align		4
        /*0000*/ 	.byte	0x04, 0x37
        /*0002*/ 	.short	(.L_9 - .L_8)
.L_8:
        /*0004*/ 	.word	0x0000007c


	//----- nvinfo : EIATTR_KPARAM_INFO
	.align		4
.L_9:
        /*0008*/ 	.byte	0x04, 0x17
        /*000a*/ 	.short	(.L_11 - .L_10)
.L_10:
        /*000c*/ 	.word	0x00000000
        /*0010*/ 	.short	0x0004
        /*0012*/ 	.short	0x0020
        /*0014*/ 	.byte	0x00, 0xf0, 0x11, 0x00


	//----- nvinfo : EIATTR_KPARAM_INFO
	.align		4
.L_11:
        /*0018*/ 	.byte	0x04, 0x17
        /*001a*/ 	.short	(.L_13 - .L_12)
.L_12:
        /*001c*/ 	.word	0x00000000
        /*0020*/ 	.short	0x0003
        /*0022*/ 	.short	0x0018
        /*0024*/ 	.byte	0x00, 0xf4, 0x21, 0x00


	//----- nvinfo : EIATTR_KPARAM_INFO
	.align		4
.L_13:
        /*0028*/ 	.byte	0x04, 0x17
        /*002a*/ 	.short	(.L_15 - .L_14)
.L_14:
        /*002c*/ 	.word	0x00000000
        /*0030*/ 	.short	0x0002
        /*0032*/ 	.short	0x0010
        /*0034*/ 	.byte	0x00, 0xf4, 0x21, 0x00


	//----- nvinfo : EIATTR_KPARAM_INFO
	.align		4
.L_15:
        /*0038*/ 	.byte	0x04, 0x17
        /*003a*/ 	.short	(.L_17 - .L_16)
.L_16:
        /*003c*/ 	.word	0x00000000
        /*0040*/ 	.short	0x0001
        /*0042*/ 	.short	0x0008
        /*0044*/ 	.byte	0x00, 0xf4, 0x21, 0x00


	//----- nvinfo : EIATTR_KPARAM_INFO
	.align		4
.L_17:
        /*0048*/ 	.byte	0x04, 0x17
        /*004a*/ 	.short	(.L_19 - .L_18)
.L_18:
        /*004c*/ 	.word	0x00000000
        /*0050*/ 	.short	0x0000
        /*0052*/ 	.short	0x0000
        /*0054*/ 	.byte	0x00, 0xf4, 0x21, 0x00


	//----- nvinfo : EIATTR_SPARSE_MMA_MASK
	.align		4
.L_19:
        /*0058*/ 	.byte	0x03, 0x50
        /*005a*/ 	.short	0x0000


	//----- nvinfo : EIATTR_MAXREG_COUNT
	.align		4
        /*005c*/ 	.byte	0x03, 0x1b
        /*005e*/ 	.short	0x00ff


	//----- nvinfo : EIATTR_EXIT_INSTR_OFFSETS
	.align		4
        /*0060*/ 	.byte	0x04, 0x1c
        /*0062*/ 	.short	(.L_21 - .L_20)


	//   ....[0]....
.L_20:
        /*0064*/ 	.word	0x00000320


	//----- nvinfo : EIATTR_REQNTID
	.align		4
.L_21:
        /*0068*/ 	.byte	0x04, 0x10
        /*006a*/ 	.short	(.L_23 - .L_22)
.L_22:
        /*006c*/ 	.word	0x00000080
        /*0070*/ 	.word	0x00000001
        /*0074*/ 	.word	0x00000001


	//----- nvinfo : EIATTR_CBANK_PARAM_SIZE
	.align		4
.L_23:
        /*0078*/ 	.byte	0x03, 0x19
        /*007a*/ 	.short	0x0024


	//----- nvinfo : EIATTR_PARAM_CBANK
	.align		4
        /*007c*/ 	.byte	0x04, 0x0a
        /*007e*/ 	.short	(.L_25 - .L_24)
	.align		4
.L_24:
        /*0080*/ 	.word	index@(.nv.constant0.triton_poi_fused_add_addmm_mul_78)
        /*0084*/ 	.short	0x0210
        /*0086*/ 	.short	0x0024


	//----- nvinfo : EIATTR_SW_WAR
	.align		4
.L_25:
        /*0088*/ 	.byte	0x04, 0x36
        /*008a*/ 	.short	(.L_27 - .L_26)
.L_26:
        /*008c*/ 	.word	0x00000008
.L_27:


//--------------------- .nv.callgraph             --------------------------
	.section	.nv.callgraph,"",@"SHT_CUDA_CALLGRAPH"
	.align	4
	.sectionentsize	8
	.align		4
        /*0000*/ 	.word	0x00000000
	.align		4
        /*0004*/ 	.word	0xffffffff
	.align		4
        /*0008*/ 	.word	0x00000000
	.align		4
        /*000c*/ 	.word	0xfffffffe
	.align		4
        /*0010*/ 	.word	0x00000000
	.align		4
        /*0014*/ 	.word	0xfffffffd
	.align		4
        /*0018*/ 	.word	0x00000000
	.align		4
        /*001c*/ 	.word	0xfffffffc


//--------------------- .text.triton_poi_fused_add_addmm_mul_78 --------------------------
	.section	.text.triton_poi_fused_add_addmm_mul_78,"ax",@progbits
	.align	128
        .global         triton_poi_fused_add_addmm_mul_78
        .type           triton_poi_fused_add_addmm_mul_78,@function
        .size           triton_poi_fused_add_addmm_mul_78,(.L_x_1 - triton_poi_fused_add_addmm_mul_78)
        .other          triton_poi_fused_add_addmm_mul_78,@"STO_CUDA_ENTRY STV_DEFAULT"
triton_poi_fused_add_addmm_mul_78:
.text.triton_poi_fused_add_addmm_mul_78:
[----:B------:R-:W-:Y:S01]  /*0000*/  LDC R1, c[0x0][0x28] ;  /* 0x00000a00ff017b82 */ /* 0x000fe20000000800 */
[----:B------:R-:W1:Y:S07]  /*0010*/  S2R R0, SR_TID.X ;  /* 0x0000000000007919 */ /* 0x000e6e0000002100 */
[----:B------:R-:W2:Y:S01]  /*0020*/  LDC.64 R4, c[0x0][0x220] ;  /* 0x00008800ff047b82 */ /* 0x000ea20000000a00 */
[----:B------:R-:W-:Y:S01]  /*0030*/  ULDC.64 UR4, c[0x0][0x208] ;  /* 0x0000820000047ab9 */ /* 0x000fe20000000a00 */
[----:B------:R-:W3:Y:S06]  /*0040*/  S2R R3, SR_CTAID.X ;  /* 0x0000000000037919 */ /* 0x000eec0000002500 */
[----:B------:R-:W4:Y:S08]  /*0050*/  LDC.64 R8, c[0x0][0x218] ;  /* 0x00008600ff087b82 */ /* 0x000f300000000a00 */
[----:B------:R-:W5:Y:S01]  /*0060*/  LDC.64 R12, c[0x0][0x210] ;  /* 0x00008400ff0c7b82 */ /* 0x000f620000000a00 */
[----:B-1----:R-:W-:-:S04]  /*0070*/  SHF.L.U32 R0, R0, 0x2, RZ ;  /* 0x0000000200007819 */ /* 0x002fc800000006ff */
[----:B------:R-:W-:-:S04]  /*0080*/  LOP3.LUT R0, R0, 0x1fc, RZ, 0xc0, !PT ;  /* 0x000001fc00007812 */ /* 0x000fc800078ec0ff */
[----:B---3--:R-:W-:-:S04]  /*0090*/  LEA R0, R3, R0, 0x9 ;  /* 0x0000000003007211 */ /* 0x008fc800078e48ff */
[----:B------:R-:W-:Y:S01]  /*00a0*/  SHF.R.S32.HI R3, RZ, 0x1f, R0 ;  /* 0x0000001fff037819 */ /* 0x000fe20000011400 */
[----:B------:R-:W-:-:S03]  /*00b0*/  IMAD.HI R6, R0, 0x38e38e39, RZ ;  /* 0x38e38e3900067827 */ /* 0x000fc600078e02ff */
[----:B------:R-:W-:Y:S02]  /*00c0*/  LEA.HI R2, R3, R0, RZ, 0x9 ;  /* 0x0000000003027211 */ /* 0x000fe400078f48ff */
[----:B------:R-:W-:Y:S02]  /*00d0*/  SHF.R.U32.HI R7, RZ, 0x1f, R6 ;  /* 0x0000001fff077819 */ /* 0x000fe40000011606 */
[----:B------:R-:W-:Y:S02]  /*00e0*/  LOP3.LUT R3, R2, 0xfffffe00, RZ, 0xc0, !PT ;  /* 0xfffffe0002037812 */ /* 0x000fe400078ec0ff */
[----:B------:R-:W-:Y:S02]  /*00f0*/  LEA.HI.SX32 R6, R6, R7, 0x15 ;  /* 0x0000000706067211 */ /* 0x000fe400078faaff */
[----:B------:R-:W-:-:S05]  /*0100*/  IADD3 R3, R0, -R3, RZ ;  /* 0x8000000300037210 */ /* 0x000fca0007ffe0ff */
[----:B------:R-:W-:Y:S02]  /*0110*/  IMAD R25, R6, 0x2400, R3 ;  /* 0x0000240006197824 */ /* 0x000fe400078e0203 */
[----:B--2---:R-:W-:-:S04]  /*0120*/  IMAD.WIDE R4, R3, 0x4, R4 ;  /* 0x0000000403047825 */ /* 0x004fc800078e0204 */
[----:B------:R-:W-:Y:S02]  /*0130*/  IMAD R7, R6, -0x2200, R25 ;  /* 0xffffde0006077824 */ /* 0x000fe400078e0219 */
[----:B-----5:R-:W-:-:S04]  /*0140*/  IMAD.WIDE R24, R25, 0x4, R12 ;  /* 0x0000000419187825 */ /* 0x020fc800078e020c */
[----:B----4-:R-:W-:Y:S01]  /*0150*/  IMAD.WIDE R8, R7, 0x4, R8 ;  /* 0x0000000407087825 */ /* 0x010fe200078e0208 */
[----:B------:R-:W2:Y:S04]  /*0160*/  LDG.E.EL.128 R20, desc[UR4][R24.64+0x3800] ;  /* 0x0038000418147981 */ /* 0x000ea8000c2e1d00 */
[----:B------:R-:W3:Y:S01]  /*0170*/  LDG.E.EL.128 R4, desc[UR4][R4.64] ;  /* 0x0000000404047981 */ /* 0x000ee2000c2e1d00 */
[----:B------:R-:W-:-:S03]  /*0180*/  IMAD.WIDE R16, R0, 0x4, R12 ;  /* 0x0000000400107825 */ /* 0x000fc600078e020c */
[----:B------:R-:W3:Y:S04]  /*0190*/  LDG.E.EL.128 R8, desc[UR4][R8.64] ;  /* 0x0000000408087981 */ /* 0x000ee8000c2e1d00 */
[----:B------:R-:W4:Y:S04]  /*01a0*/  LDG.E.EL.128 R12, desc[UR4][R24.64+0x4000] ;  /* 0x00400004180c7981 */ /* 0x000f28000c2e1d00 */
[----:B------:R-:W2:Y:S01]  /*01b0*/  LDG.E.128 R16, desc[UR4][R16.64] ;  /* 0x0000000410107981 */ /* 0x000ea2000c1e1d00 */
[----:B------:R-:W-:-:S05]  /*01c0*/  SHF.R.S32.HI R26, RZ, 0x9, R2 ;  /* 0x00000009ff1a7819 */ /* 0x000fca0000011402 */
[----:B------:R-:W-:-:S05]  /*01d0*/  IMAD.HI R2, R26, 0x38e38e39, RZ ;  /* 0x38e38e391a027827 */ /* 0x000fca00078e02ff */
[----:B------:R-:W-:-:S04]  /*01e0*/  SHF.R.U32.HI R3, RZ, 0x1f, R2 ;  /* 0x0000001fff037819 */ /* 0x000fc80000011602 */
[----:B------:R-:W-:Y:S02]  /*01f0*/  LEA.HI.SX32 R27, R2, R3, 0x1e ;  /* 0x00000003021b7211 */ /* 0x000fe400078ff2ff */
[----:B------:R-:W1:Y:S03]  /*0200*/  LDC.64 R2, c[0x0][0x228] ;  /* 0x00008a00ff027b82 */ /* 0x000e660000000a00 */
[----:B------:R-:W-:-:S05]  /*0210*/  IMAD R27, R27, -0x12, R26 ;  /* 0xffffffee1b1b7824 */ /* 0x000fca00078e021a */
[C---:B------:R-:W-:Y:S02]  /*0220*/  ISETP.NE.AND P0, PT, R27.reuse, 0x8, PT ;  /* 0x000000081b00780c */ /* 0x040fe40003f05270 */
[----:B------:R-:W-:Y:S01]  /*0230*/  ISETP.NE.AND P1, PT, R27, 0x7, PT ;  /* 0x000000071b00780c */ /* 0x000fe20003f25270 */
[----:B-1----:R-:W-:-:S04]  /*0240*/  IMAD.WIDE R2, R0, 0x4, R2 ;  /* 0x0000000400027825 */ /* 0x002fc800078e0202 */
[----:B---3--:R-:W-:Y:S01]  /*0250*/  FADD R27, R8, R4 ;  /* 0x00000004081b7221 */ /* 0x008fe20000000000 */
[----:B------:R-:W-:Y:S01]  /*0260*/  FADD R4, R9, R5 ;  /* 0x0000000509047221 */ /* 0x000fe20000000000 */
[----:B------:R-:W-:Y:S01]  /*0270*/  FADD R5, R10, R6 ;  /* 0x000000060a057221 */ /* 0x000fe20000000000 */
[----:B------:R-:W-:Y:S01]  /*0280*/  FADD R6, R11, R7 ;  /* 0x000000070b067221 */ /* 0x000fe20000000000 */
[----:B----4-:R-:W-:Y:S01]  /*0290*/  FADD R12, R12, R27 ;  /* 0x0000001b0c0c7221 */ /* 0x010fe20000000000 */
[----:B------:R-:W-:Y:S01]  /*02a0*/  FADD R13, R13, R4 ;  /* 0x000000040d0d7221 */ /* 0x000fe20000000000 */
[----:B------:R-:W-:Y:S01]  /*02b0*/  FADD R14, R14, R5 ;  /* 0x000000050e0e7221 */ /* 0x000fe20000000000 */
[----:B------:R-:W-:Y:S01]  /*02c0*/  FADD R15, R15, R6 ;  /* 0x000000060f0f7221 */ /* 0x000fe20000000000 */
[----:B--2---:R-:W-:Y:S02]  /*02d0*/  @P0 SEL R12, R20, R16, !P1 ;  /* 0x00000010140c0207 */ /* 0x004fe40004800000 */
[----:B------:R-:W-:-:S02]  /*02e0*/  @P0 SEL R13, R21, R17, !P1 ;  /* 0x00000011150d0207 */ /* 0x000fc40004800000 */
[----:B------:R-:W-:Y:S02]  /*02f0*/  @P0 SEL R14, R22, R18, !P1 ;  /* 0x00000012160e0207 */ /* 0x000fe40004800000 */
[----:B------:R-:W-:-:S05]  /*0300*/  @P0 SEL R15, R23, R19, !P1 ;  /* 0x00000013170f0207 */ /* 0x000fca0004800000 */
[----:B------:R-:W-:Y:S01]  /*0310*/  STG.E.128 desc[UR4][R2.64], R12 ;  /* 0x0000000c02007986 */ /* 0x000fe2000c101d04 */
[----:B------:R-:W-:Y:S05]  /*0320*/  EXIT ;  /* 0x000000000000794d */ /* 0x000fea0003800000 */
.L_x_0:
[----:B------:R-:W-:-:S00]  /*0330*/  BRA `(.L_x_0) ;  /* 0xfffffffc00fc7947 */ /* 0x000fc0000383ffff */
[----:B------:R-:W-:-:S00]  /*0340*/  NOP ;  /* 0x0000000000007918 */ /* 0x000fc00000000000 */
        /* <DEDUP_REMOVED lines=11> */
.L_x_1:


//--------------------- .nv.constant0.triton_poi_fused_add_addmm_mul_78 --------------------------
	.section	.nv.constant0.triton_poi_fused_add_addmm_mul_78,"a",@progbits
	.sectionflags	@""
	.align	4
.nv.constant0.triton_poi_fused_add_addmm_mul_78:
	.zero		564
